//
// Generated by NVIDIA NVVM Compiler
//
// Compiler Build ID: CL-36424714
// Cuda compilation tools, release 13.0, V13.0.88
// Based on NVVM 20.0.0
//

.version 9.0
.target sm_100
.address_size 64

	// .globl	_Z12print_kernelPiS_
.extern .func  (.param .b32 func_retval0) vprintf
(
	.param .b64 vprintf_param_0,
	.param .b64 vprintf_param_1
)
;
.global .align 1 .b8 $str[21] = {71, 80, 85, 58, 32, 86, 97, 108, 117, 101, 32, 111, 102, 32, 97, 58, 32, 37, 100, 10};

.visible .entry _Z12print_kernelPiS_(
	.param .u64 .ptr .align 1 _Z12print_kernelPiS__param_0,
	.param .u64 .ptr .align 1 _Z12print_kernelPiS__param_1
)
{
	.local .align 8 .b8 	__local_depot0[8];
	.reg .b64 	%SP;
	.reg .b64 	%SPL;
	.reg .b32 	%r<5>;
	.reg .b64 	%rd<9>;

	mov.u64 	%SPL, __local_depot0;
	cvta.local.u64 	%SP, %SPL;
	ld.param.u64 	%rd1, [_Z12print_kernelPiS__param_0];
	ld.param.u64 	%rd2, [_Z12print_kernelPiS__param_1];
	cvta.to.global.u64 	%rd3, %rd2;
	cvta.to.global.u64 	%rd4, %rd1;
	add.u64 	%rd5, %SP, 0;
	add.u64 	%rd6, %SPL, 0;
	ld.global.u32 	%r1, [%rd4];
	st.local.u32 	[%rd6], %r1;
	mov.u64 	%rd7, $str;
	cvta.global.u64 	%rd8, %rd7;
	{ // callseq 0, 0
	.param .b64 param0;
	st.param.b64 	[param0], %rd8;
	.param .b64 param1;
	st.param.b64 	[param1], %rd5;
	.param .b32 retval0;
	call.uni (retval0), 
	vprintf, 
	(
	param0, 
	param1
	);
	ld.param.b32 	%r2, [retval0];
	} // callseq 0
	ld.global.u32 	%r4, [%rd4];
	st.global.u32 	[%rd3], %r4;
	ret;

}


// ===== COMPILED SASS (sm_100) =====

	.target	sm_100

	.elftype	@"ET_EXEC"


//--------------------- .note.nv.tkinfo           --------------------------
	.section	.note.nv.tkinfo,"",@"SHT_NOTE"
	.sectionflags	@"SHF_NOTE_NV_TKINFO"
	.tkinfo
        /*0018*/ 	.word	0x00000002
        /*0030*/ 	.string	""
        /*0030*/ 	.string	"ptxas"
        /*0030*/ 	.string	"Cuda compilation tools, release 13.0, V13.0.88"
        /*0030*/ 	.string	"Build cuda_13.0.r13.0/compiler.36424714_0"
        /*0030*/ 	.string	"-arch sm_100 -m 64 "



//--------------------- .note.nv.cuinfo           --------------------------
	.section	.note.nv.cuinfo,"",@"SHT_NOTE"
	.sectionflags	@"SHF_NOTE_NV_CUINFO"
        /*0018*/ 	.short	0x0002
        /*001a*/ 	.short	0x0064
        /*001c*/ 	.short	0x0082
	.zero		2


//--------------------- .nv.info                  --------------------------
	.section	.nv.info,"",@"SHT_CUDA_INFO"
	.align	4


	//----- nvinfo : EIATTR_REGCOUNT
	.align		4
        /*0000*/ 	.byte	0x04, 0x2f
        /*0002*/ 	.short	(.L_2 - .L_1)
	.align		4
.L_1:
        /*0004*/ 	.word	index@(_Z12print_kernelPiS_)
        /*0008*/ 	.word	0x00000018


	//----- nvinfo : EIATTR_FRAME_SIZE
	.align		4
.L_2:
        /*000c*/ 	.byte	0x04, 0x11
        /*000e*/ 	.short	(.L_4 - .L_3)
	.align		4
.L_3:
        /*0010*/ 	.word	index@(_Z12print_kernelPiS_)
        /*0014*/ 	.word	0x00000008


	//----- nvinfo : EIATTR_MIN_STACK_SIZE
	.align		4
.L_4:
        /*0018*/ 	.byte	0x04, 0x12
        /*001a*/ 	.short	(.L_6 - .L_5)
	.align		4
.L_5:
        /*001c*/ 	.word	index@(_Z12print_kernelPiS_)
        /*0020*/ 	.word	0x00000008
.L_6:


//--------------------- .nv.compat                --------------------------
	.section	.nv.compat,"",@"SHT_CUDA_COMPAT_INFO"
	.align	4
        /*0000*/ 	.byte	0x02, 0x09, 0x00, 0x00, 0x02, 0x02, 0x01, 0x00, 0x02, 0x05, 0x05, 0x00, 0x03, 0x07, 0x01, 0x01
        /*0010*/ 	.byte	0x02, 0x03, 0x00, 0x00, 0x02, 0x06, 0x01, 0x00, 0x04, 0x0b, 0x08, 0x00, 0x09, 0x00, 0x00, 0x00
        /*0020*/ 	.byte	0x00, 0x00, 0x00, 0x00


//--------------------- .nv.info._Z12print_kernelPiS_ --------------------------
	.section	.nv.info._Z12print_kernelPiS_,"",@"SHT_CUDA_INFO"
	.sectionflags	@""
	.align	4


	//----- nvinfo : EIATTR_CUDA_API_VERSION
	.align		4
        /*0000*/ 	.byte	0x04, 0x37
        /*0002*/ 	.short	(.L_8 - .L_7)
.L_7:
        /*0004*/ 	.word	0x00000082


	//----- nvinfo : EIATTR_KPARAM_INFO
	.align		4
.L_8:
        /*0008*/ 	.byte	0x04, 0x17
        /*000a*/ 	.short	(.L_10 - .L_9)
.L_9:
        /*000c*/ 	.word	0x00000000
        /*0010*/ 	.short	0x0001
        /*0012*/ 	.short	0x0008
        /*0014*/ 	.byte	0x00, 0xf5, 0x21, 0x00


	//----- nvinfo : EIATTR_KPARAM_INFO
	.align		4
.L_10:
        /*0018*/ 	.byte	0x04, 0x17
        /*001a*/ 	.short	(.L_12 - .L_11)
.L_11:
        /*001c*/ 	.word	0x00000000
        /*0020*/ 	.short	0x0000
        /*0022*/ 	.short	0x0000
        /*0024*/ 	.byte	0x00, 0xf5, 0x21, 0x00


	//----- nvinfo : EIATTR_SPARSE_MMA_MASK
	.align		4
.L_12:
        /*0028*/ 	.byte	0x03, 0x50
        /*002a*/ 	.short	0x0000


	//----- nvinfo : EIATTR_MAXREG_COUNT
	.align		4
        /*002c*/ 	.byte	0x03, 0x1b
        /*002e*/ 	.short	0x00ff


	//----- nvinfo : EIATTR_EXTERNS
	.align		4
        /*0030*/ 	.byte	0x04, 0x0f
        /*0032*/ 	.short	(.L_14 - .L_13)


	//   ....[0]....
	.align		4
.L_13:
        /*0034*/ 	.word	index@(vprintf)


	//----- nvinfo : EIATTR_MERCURY_ISA_VERSION
	.align		4
.L_14:
        /*0038*/ 	.byte	0x03, 0x5f
        /*003a*/ 	.short	0x0101


	//----- nvinfo : EIATTR_VRC_CTA_INIT_COUNT
	.align		4
        /*003c*/ 	.byte	0x02, 0x4a
	.zero		1
	.zero		1


	//----- nvinfo : EIATTR_SYSCALL_OFFSETS
	.align		4
        /*0040*/ 	.byte	0x04, 0x46
        /*0042*/ 	.short	(.L_16 - .L_15)


	//   ....[0]....
.L_15:
        /*0044*/ 	.word	0x00000100


	//----- nvinfo : EIATTR_EXIT_INSTR_OFFSETS
	.align		4
.L_16:
        /*0048*/ 	.byte	0x04, 0x1c
        /*004a*/ 	.short	(.L_18 - .L_17)


	//   ....[0]....
.L_17:
        /*004c*/ 	.word	0x00000150


	//----- nvinfo : EIATTR_CBANK_PARAM_SIZE
	.align		4
.L_18:
        /*0050*/ 	.byte	0x03, 0x19
        /*0052*/ 	.short	0x0010


	//----- nvinfo : EIATTR_PARAM_CBANK
	.align		4
        /*0054*/ 	.byte	0x04, 0x0a
        /*0056*/ 	.short	(.L_20 - .L_19)
	.align		4
.L_19:
        /*0058*/ 	.word	index@(.nv.constant0._Z12print_kernelPiS_)
        /*005c*/ 	.short	0x0380
        /*005e*/ 	.short	0x0010


	//----- nvinfo : EIATTR_SW_WAR
	.align		4
.L_20:
        /*0060*/ 	.byte	0x04, 0x36
        /*0062*/ 	.short	(.L_22 - .L_21)
.L_21:
        /*0064*/ 	.word	0x00000008
.L_22:


//--------------------- .nv.callgraph             --------------------------
	.section	.nv.callgraph,"",@"SHT_CUDA_CALLGRAPH"
	.align	4
	.sectionentsize	8
	.align		4
        /*0000*/ 	.word	0x00000000
	.align		4
        /*0004*/ 	.word	0xffffffff
	.align		4
        /*0008*/ 	.word	index@(_Z12print_kernelPiS_)
	.align		4
        /*000c*/ 	.word	index@(vprintf)
	.align		4
        /*0010*/ 	.word	0x00000000
	.align		4
        /*0014*/ 	.word	0xfffffffe
	.align		4
        /*0018*/ 	.word	0x00000000
	.align		4
        /*001c*/ 	.word	0xfffffffd
	.align		4
        /*0020*/ 	.word	0x00000000
	.align		4
        /*0024*/ 	.word	0xfffffffc


//--------------------- .nv.constant4             --------------------------
	.section	.nv.constant4,"a",@progbits
	.align	8
	.align		8
.nv.constant4:
        /*0000*/ 	.dword	vprintf
	.align		8
        /*0008*/ 	.dword	$str


//--------------------- .text._Z12print_kernelPiS_ --------------------------
	.section	.text._Z12print_kernelPiS_,"ax",@progbits
	.align	128
        .global         _Z12print_kernelPiS_
        .type           _Z12print_kernelPiS_,@function
        .size           _Z12print_kernelPiS_,(.L_x_2 - _Z12print_kernelPiS_)
        .other          _Z12print_kernelPiS_,@"STO_CUDA_ENTRY STV_DEFAULT"
_Z12print_kernelPiS_:
.text._Z12print_kernelPiS_:
[----:B------:R-:W0:Y:S08]  /*0000*/  LDC R1, c[0x0][0x37c] ;  /* 0x0000df00ff017b82 */ /* 0x000e300000000800 */
[----:B------:R-:W1:Y:S01]  /*0010*/  LDC.64 R2, c[0x0][0x380] ;  /* 0x0000e000ff027b82 */ /* 0x000e620000000a00 */
[----:B------:R-:W1:Y:S01]  /*0020*/  LDCU.64 UR36, c[0x0][0x358] ;  /* 0x00006b00ff2477ac */ /* 0x000e620008000a00 */
[----:B0-----:R-:W-:Y:S01]  /*0030*/  VIADD R1, R1, 0xfffffff8 ;  /* 0xfffffff801017836 */ /* 0x001fe20000000000 */
[----:B------:R-:W0:Y:S01]  /*0040*/  LDCU UR4, c[0x0][0x2f8] ;  /* 0x00005f00ff0477ac */ /* 0x000e220008000800 */
[----:B------:R-:W2:Y:S01]  /*0050*/  LDCU.64 UR6, c[0x4][0x8] ;  /* 0x01000100ff0677ac */ /* 0x000ea20008000a00 */
[----:B-1----:R-:W3:Y:S01]  /*0060*/  LDG.E R2, desc[UR36][R2.64] ;  /* 0x0000002402027981 */ /* 0x002ee2000c1e1900 */
[----:B------:R-:W-:Y:S01]  /*0070*/  MOV R0, 0x0 ;  /* 0x0000000000007802 */ /* 0x000fe20000000f00 */
[----:B------:R-:W1:Y:S01]  /*0080*/  LDCU UR5, c[0x0][0x2fc] ;  /* 0x00005f80ff0577ac */ /* 0x000e620008000800 */
[----:B0-----:R-:W-:Y:S01]  /*0090*/  IADD3 R6, P0, PT, R1, UR4, RZ ;  /* 0x0000000401067c10 */ /* 0x001fe2000ff1e0ff */
[----:B--2---:R-:W-:Y:S01]  /*00a0*/  IMAD.U32 R4, RZ, RZ, UR6 ;  /* 0x00000006ff047e24 */ /* 0x004fe2000f8e00ff */
[----:B------:R0:W2:Y:S01]  /*00b0*/  LDC.64 R8, c[0x4][R0] ;  /* 0x0100000000087b82 */ /* 0x0000a20000000a00 */
[----:B------:R-:W-:-:S02]  /*00c0*/  MOV R5, UR7 ;  /* 0x0000000700057c02 */ /* 0x000fc40008000f00 */
[----:B-1----:R-:W-:Y:S01]  /*00d0*/  IMAD.X R7, RZ, RZ, UR5, P0 ;  /* 0x00000005ff077e24 */ /* 0x002fe200080e06ff */
[----:B--23--:R0:W-:Y:S07]  /*00e0*/  STL [R1], R2 ;  /* 0x0000000201007387 */ /* 0x00c1ee0000100800 */
[----:B------:R-:W-:-:S07]  /*00f0*/  LEPC R20, `(.L_x_0) ;  /* 0x000000001014794e */ /* 0x000fce0000000000 */
[----:B0-----:R-:W-:Y:S05]  /*0100*/  CALL.ABS.NOINC R8 ;  /* 0x0000000008007343 */ /* 0x001fea0003c00000 */
.L_x_0:
[----:B------:R-:W0:Y:S02]  /*0110*/  LDC.64 R4, c[0x0][0x380] ;  /* 0x0000e000ff047b82 */ /* 0x000e240000000a00 */
[----:B0-----:R-:W2:Y:S06]  /*0120*/  LDG.E R5, desc[UR36][R4.64] ;  /* 0x0000002404057981 */ /* 0x001eac000c1e1900 */
[----:B------:R-:W2:Y:S02]  /*0130*/  LDC.64 R2, c[0x0][0x388] ;  /* 0x0000e200ff027b82 */ /* 0x000ea40000000a00 */
[----:B--2---:R-:W-:Y:S01]  /*0140*/  STG.E desc[UR36][R2.64], R5 ;  /* 0x0000000502007986 */ /* 0x004fe2000c101924 */
[----:B------:R-:W-:Y:S05]  /*0150*/  EXIT ;  /* 0x000000000000794d */ /* 0x000fea0003800000 */
.L_x_1:
[----:B------:R-:W-:-:S00]  /*0160*/  BRA `(.L_x_1) ;  /* 0xfffffffc00fc7947 */ /* 0x000fc0000383ffff */
[----:B------:R-:W-:-:S00]  /*0170*/  NOP ;  /* 0x0000000000007918 */ /* 0x000fc00000000000 */
        /* <DEDUP_REMOVED lines=8> */
.L_x_2:


//--------------------- .nv.global.init           --------------------------
	.section	.nv.global.init,"aw",@progbits
.nv.global.init:
	.type		$str,@object
	.size		$str,(.L_0 - $str)
$str:
        /*0000*/ 	.byte	0x47, 0x50, 0x55, 0x3a, 0x20, 0x56, 0x61, 0x6c, 0x75, 0x65, 0x20, 0x6f, 0x66, 0x20, 0x61, 0x3a
        /*0010*/ 	.byte	0x20, 0x25, 0x64, 0x0a, 0x00
.L_0:


//--------------------- .nv.shared.reserved.0     --------------------------
	.section	.nv.shared.reserved.0,"aw",@nobits
	.weak		__nv_reservedSMEM_offset_0_alias
	.size		__nv_reservedSMEM_offset_0_alias, 0, 64
	.other		__nv_reservedSMEM_offset_0_alias,@"STO_CUDA_RESERVED_SHARED STV_DEFAULT"
__nv_reservedSMEM_offset_0_alias:
	.zero		0
	.zero		64


//--------------------- .nv.constant0._Z12print_kernelPiS_ --------------------------
	.section	.nv.constant0._Z12print_kernelPiS_,"a",@progbits
	.sectionflags	@""
	.align	4
.nv.constant0._Z12print_kernelPiS_:
	.zero		912


//--------------------- SYMBOLS --------------------------

	.type		.nv.reservedSmem.offset0,@object
	.size		.nv.reservedSmem.offset0,0x4
	.type		vprintf,@function
